//
// Generated by NVIDIA NVVM Compiler
//
// Compiler Build ID: CL-36424714
// Cuda compilation tools, release 13.0, V13.0.88
// Based on NVVM 20.0.0
//

.version 9.0
.target sm_100
.address_size 64

	// .globl	_Z5totalPdS_l
// _ZZ5totalPdS_lE14suma_czesciowa has been demoted

.visible .entry _Z5totalPdS_l(
	.param .u64 .ptr .align 1 _Z5totalPdS_l_param_0,
	.param .u64 .ptr .align 1 _Z5totalPdS_l_param_1,
	.param .u64 _Z5totalPdS_l_param_2
)
{
	.reg .pred 	%p<8>;
	.reg .b32 	%r<20>;
	.reg .b64 	%rd<22>;
	.reg .b64 	%fd<7>;
	// demoted variable
	.shared .align 8 .b8 _ZZ5totalPdS_lE14suma_czesciowa[2048];
	ld.param.u64 	%rd10, [_Z5totalPdS_l_param_0];
	ld.param.u64 	%rd8, [_Z5totalPdS_l_param_1];
	ld.param.u64 	%rd9, [_Z5totalPdS_l_param_2];
	cvta.to.global.u64 	%rd1, %rd10;
	mov.u32 	%r1, %ctaid.x;
	mov.u32 	%r2, %ntid.x;
	mul.lo.s32 	%r6, %r1, %r2;
	mov.u32 	%r3, %tid.x;
	add.s32 	%r4, %r6, %r3;
	add.s32 	%r7, %r4, %r6;
	cvt.u64.u32 	%rd2, %r7;
	setp.le.s64 	%p1, %rd9, %rd2;
	shl.b32 	%r8, %r3, 3;
	mov.u32 	%r9, _ZZ5totalPdS_lE14suma_czesciowa;
	add.s32 	%r5, %r9, %r8;
	@%p1 bra 	$L__BB0_2;
	shl.b64 	%rd12, %rd2, 3;
	add.s64 	%rd13, %rd1, %rd12;
	ld.global.f64 	%fd1, [%rd13];
	st.shared.f64 	[%r5], %fd1;
	bra.uni 	$L__BB0_3;
$L__BB0_2:
	mov.b64 	%rd11, 0;
	st.shared.u64 	[%r5], %rd11;
$L__BB0_3:
	cvt.u32.u64 	%r10, %rd2;
	add.s32 	%r11, %r10, %r2;
	cvt.u64.u32 	%rd3, %r11;
	setp.le.s64 	%p2, %rd9, %rd3;
	@%p2 bra 	$L__BB0_5;
	shl.b64 	%rd15, %rd3, 3;
	add.s64 	%rd16, %rd1, %rd15;
	ld.global.f64 	%fd2, [%rd16];
	shl.b32 	%r14, %r2, 3;
	add.s32 	%r15, %r5, %r14;
	st.shared.f64 	[%r15], %fd2;
	bra.uni 	$L__BB0_6;
$L__BB0_5:
	shl.b32 	%r12, %r2, 3;
	add.s32 	%r13, %r5, %r12;
	mov.b64 	%rd14, 0;
	st.shared.u64 	[%r13], %rd14;
$L__BB0_6:
	cvt.u64.u32 	%rd21, %r2;
	cvt.u64.u32 	%rd5, %r3;
$L__BB0_7:
	bar.sync 	0;
	setp.le.u64 	%p3, %rd21, %rd5;
	@%p3 bra 	$L__BB0_9;
	cvt.u32.u64 	%r16, %rd21;
	shl.b32 	%r17, %r16, 3;
	add.s32 	%r18, %r5, %r17;
	ld.shared.f64 	%fd3, [%r18];
	ld.shared.f64 	%fd4, [%r5];
	add.f64 	%fd5, %fd3, %fd4;
	st.shared.f64 	[%r5], %fd5;
$L__BB0_9:
	shr.u64 	%rd7, %rd21, 1;
	setp.gt.u64 	%p4, %rd21, 1;
	mov.u64 	%rd21, %rd7;
	@%p4 bra 	$L__BB0_7;
	bar.sync 	0;
	setp.ne.s32 	%p5, %r3, 0;
	shl.b32 	%r19, %r4, 1;
	cvt.s64.s32 	%rd17, %r19;
	setp.le.s64 	%p6, %rd9, %rd17;
	or.pred  	%p7, %p5, %p6;
	@%p7 bra 	$L__BB0_12;
	ld.shared.f64 	%fd6, [_ZZ5totalPdS_lE14suma_czesciowa];
	cvta.to.global.u64 	%rd18, %rd8;
	mul.wide.u32 	%rd19, %r1, 8;
	add.s64 	%rd20, %rd18, %rd19;
	st.global.f64 	[%rd20], %fd6;
$L__BB0_12:
	ret;

}


// ===== COMPILED SASS (sm_100) =====

	.target	sm_100

	.elftype	@"ET_EXEC"


//--------------------- .note.nv.tkinfo           --------------------------
	.section	.note.nv.tkinfo,"",@"SHT_NOTE"
	.sectionflags	@"SHF_NOTE_NV_TKINFO"
	.tkinfo
        /*0018*/ 	.word	0x00000002
        /*0030*/ 	.string	""
        /*0030*/ 	.string	"ptxas"
        /*0030*/ 	.string	"Cuda compilation tools, release 13.0, V13.0.88"
        /*0030*/ 	.string	"Build cuda_13.0.r13.0/compiler.36424714_0"
        /*0030*/ 	.string	"-arch sm_100 -m 64 "



//--------------------- .note.nv.cuinfo           --------------------------
	.section	.note.nv.cuinfo,"",@"SHT_NOTE"
	.sectionflags	@"SHF_NOTE_NV_CUINFO"
        /*0018*/ 	.short	0x0002
        /*001a*/ 	.short	0x0064
        /*001c*/ 	.short	0x0082
	.zero		2


//--------------------- .nv.info                  --------------------------
	.section	.nv.info,"",@"SHT_CUDA_INFO"
	.align	4


	//----- nvinfo : EIATTR_REGCOUNT
	.align		4
        /*0000*/ 	.byte	0x04, 0x2f
        /*0002*/ 	.short	(.L_1 - .L_0)
	.align		4
.L_0:
        /*0004*/ 	.word	index@(_Z5totalPdS_l)
        /*0008*/ 	.word	0x00000012


	//----- nvinfo : EIATTR_FRAME_SIZE
	.align		4
.L_1:
        /*000c*/ 	.byte	0x04, 0x11
        /*000e*/ 	.short	(.L_3 - .L_2)
	.align		4
.L_2:
        /*0010*/ 	.word	index@(_Z5totalPdS_l)
        /*0014*/ 	.word	0x00000000


	//----- nvinfo : EIATTR_MIN_STACK_SIZE
	.align		4
.L_3:
        /*0018*/ 	.byte	0x04, 0x12
        /*001a*/ 	.short	(.L_5 - .L_4)
	.align		4
.L_4:
        /*001c*/ 	.word	index@(_Z5totalPdS_l)
        /*0020*/ 	.word	0x00000000
.L_5:


//--------------------- .nv.compat                --------------------------
	.section	.nv.compat,"",@"SHT_CUDA_COMPAT_INFO"
	.align	4
        /*0000*/ 	.byte	0x02, 0x09, 0x00, 0x00, 0x02, 0x02, 0x01, 0x00, 0x02, 0x05, 0x05, 0x00, 0x03, 0x07, 0x01, 0x01
        /*0010*/ 	.byte	0x02, 0x03, 0x00, 0x00, 0x02, 0x06, 0x01, 0x00, 0x04, 0x0b, 0x08, 0x00, 0x01, 0x00, 0x00, 0x00
        /*0020*/ 	.byte	0x00, 0x00, 0x00, 0x00


//--------------------- .nv.info._Z5totalPdS_l    --------------------------
	.section	.nv.info._Z5totalPdS_l,"",@"SHT_CUDA_INFO"
	.sectionflags	@""
	.align	4


	//----- nvinfo : EIATTR_CUDA_API_VERSION
	.align		4
        /*0000*/ 	.byte	0x04, 0x37
        /*0002*/ 	.short	(.L_7 - .L_6)
.L_6:
        /*0004*/ 	.word	0x00000082


	//----- nvinfo : EIATTR_KPARAM_INFO
	.align		4
.L_7:
        /*0008*/ 	.byte	0x04, 0x17
        /*000a*/ 	.short	(.L_9 - .L_8)
.L_8:
        /*000c*/ 	.word	0x00000000
        /*0010*/ 	.short	0x0002
        /*0012*/ 	.short	0x0010
        /*0014*/ 	.byte	0x00, 0xf0, 0x21, 0x00


	//----- nvinfo : EIATTR_KPARAM_INFO
	.align		4
.L_9:
        /*0018*/ 	.byte	0x04, 0x17
        /*001a*/ 	.short	(.L_11 - .L_10)
.L_10:
        /*001c*/ 	.word	0x00000000
        /*0020*/ 	.short	0x0001
        /*0022*/ 	.short	0x0008
        /*0024*/ 	.byte	0x00, 0xf5, 0x21, 0x00


	//----- nvinfo : EIATTR_KPARAM_INFO
	.align		4
.L_11:
        /*0028*/ 	.byte	0x04, 0x17
        /*002a*/ 	.short	(.L_13 - .L_12)
.L_12:
        /*002c*/ 	.word	0x00000000
        /*0030*/ 	.short	0x0000
        /*0032*/ 	.short	0x0000
        /*0034*/ 	.byte	0x00, 0xf5, 0x21, 0x00


	//----- nvinfo : EIATTR_SPARSE_MMA_MASK
	.align		4
.L_13:
        /*0038*/ 	.byte	0x03, 0x50
        /*003a*/ 	.short	0x0000


	//----- nvinfo : EIATTR_MAXREG_COUNT
	.align		4
        /*003c*/ 	.byte	0x03, 0x1b
        /*003e*/ 	.short	0x00ff


	//----- nvinfo : EIATTR_NUM_BARRIERS
	.align		4
        /*0040*/ 	.byte	0x02, 0x4c
        /*0042*/ 	.byte	0x01
	.zero		1


	//----- nvinfo : EIATTR_MERCURY_ISA_VERSION
	.align		4
        /*0044*/ 	.byte	0x03, 0x5f
        /*0046*/ 	.short	0x0101


	//----- nvinfo : EIATTR_VRC_CTA_INIT_COUNT
	.align		4
        /*0048*/ 	.byte	0x02, 0x4a
	.zero		1
	.zero		1


	//----- nvinfo : EIATTR_EXIT_INSTR_OFFSETS
	.align		4
        /*004c*/ 	.byte	0x04, 0x1c
        /*004e*/ 	.short	(.L_15 - .L_14)


	//   ....[0]....
.L_14:
        /*0050*/ 	.word	0x00000350


	//   ....[1]....
        /*0054*/ 	.word	0x000003d0


	//----- nvinfo : EIATTR_CBANK_PARAM_SIZE
	.align		4
.L_15:
        /*0058*/ 	.byte	0x03, 0x19
        /*005a*/ 	.short	0x0018


	//----- nvinfo : EIATTR_PARAM_CBANK
	.align		4
        /*005c*/ 	.byte	0x04, 0x0a
        /*005e*/ 	.short	(.L_17 - .L_16)
	.align		4
.L_16:
        /*0060*/ 	.word	index@(.nv.constant0._Z5totalPdS_l)
        /*0064*/ 	.short	0x0380
        /*0066*/ 	.short	0x0018


	//----- nvinfo : EIATTR_SW_WAR
	.align		4
.L_17:
        /*0068*/ 	.byte	0x04, 0x36
        /*006a*/ 	.short	(.L_19 - .L_18)
.L_18:
        /*006c*/ 	.word	0x00000008
.L_19:


//--------------------- .nv.callgraph             --------------------------
	.section	.nv.callgraph,"",@"SHT_CUDA_CALLGRAPH"
	.align	4
	.sectionentsize	8
	.align		4
        /*0000*/ 	.word	0x00000000
	.align		4
        /*0004*/ 	.word	0xffffffff
	.align		4
        /*0008*/ 	.word	0x00000000
	.align		4
        /*000c*/ 	.word	0xfffffffe
	.align		4
        /*0010*/ 	.word	0x00000000
	.align		4
        /*0014*/ 	.word	0xfffffffd
	.align		4
        /*0018*/ 	.word	0x00000000
	.align		4
        /*001c*/ 	.word	0xfffffffc


//--------------------- .text._Z5totalPdS_l       --------------------------
	.section	.text._Z5totalPdS_l,"ax",@progbits
	.align	128
        .global         _Z5totalPdS_l
        .type           _Z5totalPdS_l,@function
        .size           _Z5totalPdS_l,(.L_x_2 - _Z5totalPdS_l)
        .other          _Z5totalPdS_l,@"STO_CUDA_ENTRY STV_DEFAULT"
_Z5totalPdS_l:
.text._Z5totalPdS_l:
[----:B------:R-:W-:Y:S01]  /*0000*/  LDC R1, c[0x0][0x37c] ;  /* 0x0000df00ff017b82 */ /* 0x000fe20000000800 */
[----:B------:R-:W0:Y:S07]  /*0010*/  S2R R0, SR_CTAID.X ;  /* 0x0000000000007919 */ /* 0x000e2e0000002500 */
[----:B------:R-:W0:Y:S01]  /*0020*/  LDC R10, c[0x0][0x360] ;  /* 0x0000d800ff0a7b82 */ /* 0x000e220000000800 */
[----:B------:R-:W1:Y:S01]  /*0030*/  LDCU.64 UR4, c[0x0][0x390] ;  /* 0x00007200ff0477ac */ /* 0x000e620008000a00 */
[----:B------:R-:W0:Y:S01]  /*0040*/  S2R R3, SR_TID.X ;  /* 0x0000000000037919 */ /* 0x000e220000002100 */
[----:B------:R-:W2:Y:S01]  /*0050*/  LDCU.64 UR6, c[0x0][0x358] ;  /* 0x00006b00ff0677ac */ /* 0x000ea20008000a00 */
[----:B0-----:R-:W-:-:S04]  /*0060*/  IMAD R5, R0, R10, R3 ;  /* 0x0000000a00057224 */ /* 0x001fc800078e0203 */
[----:B------:R-:W-:-:S04]  /*0070*/  IMAD R2, R0, R10, R5 ;  /* 0x0000000a00027224 */ /* 0x000fc800078e0205 */
[C---:B------:R-:W-:Y:S01]  /*0080*/  IMAD.IADD R4, R2.reuse, 0x1, R10 ;  /* 0x0000000102047824 */ /* 0x040fe200078e020a */
[----:B-1----:R-:W-:-:S04]  /*0090*/  ISETP.GE.U32.AND P0, PT, R2, UR4, PT ;  /* 0x0000000402007c0c */ /* 0x002fc8000bf06070 */
[----:B------:R-:W-:Y:S02]  /*00a0*/  ISETP.GE.U32.AND P1, PT, R4, UR4, PT ;  /* 0x0000000404007c0c */ /* 0x000fe4000bf26070 */
[----:B------:R-:W-:Y:S02]  /*00b0*/  ISETP.GE.AND.EX P0, PT, RZ, UR5, PT, P0 ;  /* 0x00000005ff007c0c */ /* 0x000fe4000bf06300 */
[----:B------:R-:W-:-:S11]  /*00c0*/  ISETP.GE.AND.EX P1, PT, RZ, UR5, PT, P1 ;  /* 0x00000005ff007c0c */ /* 0x000fd6000bf26310 */
[----:B------:R-:W0:Y:S08]  /*00d0*/  @!P0 LDC.64 R6, c[0x0][0x380] ;  /* 0x0000e000ff068b82 */ /* 0x000e300000000a00 */
[----:B------:R-:W1:Y:S01]  /*00e0*/  @!P1 LDC.64 R8, c[0x0][0x380] ;  /* 0x0000e000ff089b82 */ /* 0x000e620000000a00 */
[----:B0-----:R-:W-:-:S04]  /*00f0*/  @!P0 LEA R6, P2, R2, R6, 0x3 ;  /* 0x0000000602068211 */ /* 0x001fc800078418ff */
[----:B------:R-:W-:Y:S02]  /*0100*/  @!P0 LEA.HI.X R7, R2, R7, RZ, 0x3, P2 ;  /* 0x0000000702078211 */ /* 0x000fe400010f1cff */
[----:B-1----:R-:W-:-:S04]  /*0110*/  @!P1 LEA R8, P3, R4, R8, 0x3 ;  /* 0x0000000804089211 */ /* 0x002fc800078618ff */
[----:B--2---:R-:W2:Y:S01]  /*0120*/  @!P0 LDG.E.64 R6, desc[UR6][R6.64] ;  /* 0x0000000606068981 */ /* 0x004ea2000c1e1b00 */
[----:B------:R-:W-:-:S06]  /*0130*/  @!P1 LEA.HI.X R9, R4, R9, RZ, 0x3, P3 ;  /* 0x0000000904099211 */ /* 0x000fcc00018f1cff */
[----:B------:R-:W3:Y:S01]  /*0140*/  @!P1 LDG.E.64 R8, desc[UR6][R8.64] ;  /* 0x0000000608089981 */ /* 0x000ee2000c1e1b00 */
[----:B------:R-:W0:Y:S01]  /*0150*/  S2UR UR5, SR_CgaCtaId ;  /* 0x00000000000579c3 */ /* 0x000e220000008800 */
[----:B------:R-:W-:Y:S02]  /*0160*/  UMOV UR4, 0x400 ;  /* 0x0000040000047882 */ /* 0x000fe40000000000 */
[----:B0-----:R-:W-:-:S06]  /*0170*/  ULEA UR4, UR5, UR4, 0x18 ;  /* 0x0000000405047291 */ /* 0x001fcc000f8ec0ff */
[----:B------:R-:W-:-:S05]  /*0180*/  LEA R11, R3, UR4, 0x3 ;  /* 0x00000004030b7c11 */ /* 0x000fca000f8e18ff */
[----:B------:R-:W-:Y:S02]  /*0190*/  IMAD R13, R10, 0x8, R11 ;  /* 0x000000080a0d7824 */ /* 0x000fe400078e020b */
[----:B------:R-:W-:Y:S01]  /*01a0*/  IMAD.MOV.U32 R15, RZ, RZ, RZ ;  /* 0x000000ffff0f7224 */ /* 0x000fe200078e00ff */
[----:B--2---:R0:W-:Y:S04]  /*01b0*/  @!P0 STS.64 [R11], R6 ;  /* 0x000000060b008388 */ /* 0x0041e80000000a00 */
[----:B------:R0:W-:Y:S04]  /*01c0*/  @P0 STS.64 [R11], RZ ;  /* 0x000000ff0b000388 */ /* 0x0001e80000000a00 */
[----:B---3--:R0:W-:Y:S04]  /*01d0*/  @!P1 STS.64 [R13], R8 ;  /* 0x000000080d009388 */ /* 0x0081e80000000a00 */
[----:B------:R0:W-:Y:S02]  /*01e0*/  @P1 STS.64 [R13], RZ ;  /* 0x000000ff0d001388 */ /* 0x0001e40000000a00 */
.L_x_0:
[----:B------:R-:W-:Y:S01]  /*01f0*/  BAR.SYNC.DEFER_BLOCKING 0x0 ;  /* 0x0000000000007b1d */ /* 0x000fe20000010000 */
[C---:B------:R-:W-:Y:S02]  /*0200*/  ISETP.GT.U32.AND P0, PT, R10.reuse, R3, PT ;  /* 0x000000030a00720c */ /* 0x040fe40003f04070 */
[----:B------:R-:W-:Y:S02]  /*0210*/  SHF.R.U64 R4, R10, 0x1, R15 ;  /* 0x000000010a047819 */ /* 0x000fe4000000120f */
[----:B------:R-:W-:-:S13]  /*0220*/  ISETP.GT.U32.AND.EX P0, PT, R15, RZ, PT, P0 ;  /* 0x000000ff0f00720c */ /* 0x000fda0003f04100 */
[----:B------:R-:W-:Y:S01]  /*0230*/  @P0 IMAD R2, R10, 0x8, R11 ;  /* 0x000000080a020824 */ /* 0x000fe200078e020b */
[----:B0-----:R-:W-:Y:S04]  /*0240*/  @P0 LDS.64 R8, [R11] ;  /* 0x000000000b080984 */ /* 0x001fe80000000a00 */
[----:B------:R-:W0:Y:S02]  /*0250*/  @P0 LDS.64 R6, [R2] ;  /* 0x0000000002060984 */ /* 0x000e240000000a00 */
[----:B0-----:R-:W-:Y:S01]  /*0260*/  @P0 DADD R6, R6, R8 ;  /* 0x0000000006060229 */ /* 0x001fe20000000008 */
[----:B------:R-:W-:-:S06]  /*0270*/  SHF.R.U32.HI R8, RZ, 0x1, R15 ;  /* 0x00000001ff087819 */ /* 0x000fcc000001160f */
[----:B------:R1:W-:Y:S01]  /*0280*/  @P0 STS.64 [R11], R6 ;  /* 0x000000060b000388 */ /* 0x0003e20000000a00 */
[----:B------:R-:W-:Y:S01]  /*0290*/  ISETP.GT.U32.AND P0, PT, R10, 0x1, PT ;  /* 0x000000010a00780c */ /* 0x000fe20003f04070 */
[----:B------:R-:W-:-:S03]  /*02a0*/  IMAD.MOV.U32 R10, RZ, RZ, R4 ;  /* 0x000000ffff0a7224 */ /* 0x000fc600078e0004 */
[----:B------:R-:W-:Y:S01]  /*02b0*/  ISETP.GT.U32.AND.EX P0, PT, R15, RZ, PT, P0 ;  /* 0x000000ff0f00720c */ /* 0x000fe20003f04100 */
[----:B------:R-:W-:-:S12]  /*02c0*/  IMAD.MOV.U32 R15, RZ, RZ, R8 ;  /* 0x000000ffff0f7224 */ /* 0x000fd800078e0008 */
[----:B-1----:R-:W-:Y:S05]  /*02d0*/  @P0 BRA `(.L_x_0) ;  /* 0xfffffffc00c40947 */ /* 0x002fea000383ffff */
[----:B------:R-:W0:Y:S01]  /*02e0*/  LDCU.64 UR4, c[0x0][0x390] ;  /* 0x00007200ff0477ac */ /* 0x000e220008000a00 */
[----:B------:R-:W-:Y:S01]  /*02f0*/  IMAD.SHL.U32 R5, R5, 0x2, RZ ;  /* 0x0000000205057824 */ /* 0x000fe200078e00ff */
[----:B------:R-:W-:Y:S04]  /*0300*/  BAR.SYNC.DEFER_BLOCKING 0x0 ;  /* 0x0000000000007b1d */ /* 0x000fe80000010000 */
[----:B0-----:R-:W-:Y:S02]  /*0310*/  ISETP.GE.U32.AND P0, PT, R5, UR4, PT ;  /* 0x0000000405007c0c */ /* 0x001fe4000bf06070 */
[----:B------:R-:W-:-:S04]  /*0320*/  SHF.R.S32.HI R5, RZ, 0x1f, R5 ;  /* 0x0000001fff057819 */ /* 0x000fc80000011405 */
[----:B------:R-:W-:-:S04]  /*0330*/  ISETP.GE.AND.EX P0, PT, R5, UR5, PT, P0 ;  /* 0x0000000505007c0c */ /* 0x000fc8000bf06300 */
[----:B------:R-:W-:-:S13]  /*0340*/  ISETP.NE.OR P0, PT, R3, RZ, P0 ;  /* 0x000000ff0300720c */ /* 0x000fda0000705670 */
[----:B------:R-:W-:Y:S05]  /*0350*/  @P0 EXIT ;  /* 0x000000000000094d */ /* 0x000fea0003800000 */
[----:B------:R-:W0:Y:S01]  /*0360*/  S2UR UR5, SR_CgaCtaId ;  /* 0x00000000000579c3 */ /* 0x000e220000008800 */
[----:B------:R-:W-:-:S07]  /*0370*/  UMOV UR4, 0x400 ;  /* 0x0000040000047882 */ /* 0x000fce0000000000 */
[----:B------:R-:W1:Y:S01]  /*0380*/  LDC.64 R4, c[0x0][0x388] ;  /* 0x0000e200ff047b82 */ /* 0x000e620000000a00 */
[----:B0-----:R-:W-:Y:S01]  /*0390*/  ULEA UR4, UR5, UR4, 0x18 ;  /* 0x0000000405047291 */ /* 0x001fe2000f8ec0ff */
[----:B-1----:R-:W-:-:S08]  /*03a0*/  IMAD.WIDE.U32 R4, R0, 0x8, R4 ;  /* 0x0000000800047825 */ /* 0x002fd000078e0004 */
[----:B------:R-:W0:Y:S04]  /*03b0*/  LDS.64 R2, [UR4] ;  /* 0x00000004ff027984 */ /* 0x000e280008000a00 */
[----:B0-----:R-:W-:Y:S01]  /*03c0*/  STG.E.64 desc[UR6][R4.64], R2 ;  /* 0x0000000204007986 */ /* 0x001fe2000c101b06 */
[----:B------:R-:W-:Y:S05]  /*03d0*/  EXIT ;  /* 0x000000000000794d */ /* 0x000fea0003800000 */
.L_x_1:
[----:B------:R-:W-:-:S00]  /*03e0*/  BRA `(.L_x_1) ;  /* 0xfffffffc00fc7947 */ /* 0x000fc0000383ffff */
[----:B------:R-:W-:-:S00]  /*03f0*/  NOP ;  /* 0x0000000000007918 */ /* 0x000fc00000000000 */
        /* <DEDUP_REMOVED lines=8> */
.L_x_2:


//--------------------- .nv.shared._Z5totalPdS_l  --------------------------
	.section	.nv.shared._Z5totalPdS_l,"aw",@nobits
	.sectionflags	@""
	.align	8
.nv.shared._Z5totalPdS_l:
	.zero		3072


//--------------------- .nv.shared.reserved.0     --------------------------
	.section	.nv.shared.reserved.0,"aw",@nobits
	.weak		__nv_reservedSMEM_offset_0_alias
	.size		__nv_reservedSMEM_offset_0_alias, 0, 64
	.other		__nv_reservedSMEM_offset_0_alias,@"STO_CUDA_RESERVED_SHARED STV_DEFAULT"
__nv_reservedSMEM_offset_0_alias:
	.zero		0
	.zero		64


//--------------------- .nv.constant0._Z5totalPdS_l --------------------------
	.section	.nv.constant0._Z5totalPdS_l,"a",@progbits
	.sectionflags	@""
	.align	4
.nv.constant0._Z5totalPdS_l:
	.zero		920


//--------------------- SYMBOLS --------------------------

	.type		.nv.reservedSmem.offset0,@object
	.size		.nv.reservedSmem.offset0,0x4
	.type		.nv.reservedSmem.cap,@object
	.size		.nv.reservedSmem.cap,0x4
